//
// Generated by NVIDIA NVVM Compiler
//
// Compiler Build ID: CL-36424714
// Cuda compilation tools, release 13.0, V13.0.88
// Based on NVVM 20.0.0
//

.version 9.0
.target sm_100
.address_size 64

	// .globl	convert_2x2_bgrx_area_to_yuv420_nv12

.visible .entry convert_2x2_bgrx_area_to_yuv420_nv12(
	.param .u64 .ptr .align 1 convert_2x2_bgrx_area_to_yuv420_nv12_param_0,
	.param .u64 .ptr .align 1 convert_2x2_bgrx_area_to_yuv420_nv12_param_1,
	.param .u16 convert_2x2_bgrx_area_to_yuv420_nv12_param_2,
	.param .u16 convert_2x2_bgrx_area_to_yuv420_nv12_param_3,
	.param .u16 convert_2x2_bgrx_area_to_yuv420_nv12_param_4,
	.param .u16 convert_2x2_bgrx_area_to_yuv420_nv12_param_5,
	.param .u16 convert_2x2_bgrx_area_to_yuv420_nv12_param_6,
	.param .u16 convert_2x2_bgrx_area_to_yuv420_nv12_param_7
)
{
	.reg .pred 	%p<15>;
	.reg .b16 	%rs<44>;
	.reg .b32 	%r<98>;
	.reg .b64 	%rd<27>;

	ld.param.u64 	%rd7, [convert_2x2_bgrx_area_to_yuv420_nv12_param_1];
	ld.param.u16 	%rs11, [convert_2x2_bgrx_area_to_yuv420_nv12_param_2];
	ld.param.u16 	%rs12, [convert_2x2_bgrx_area_to_yuv420_nv12_param_3];
	ld.param.u16 	%rs13, [convert_2x2_bgrx_area_to_yuv420_nv12_param_4];
	ld.param.u16 	%rs16, [convert_2x2_bgrx_area_to_yuv420_nv12_param_5];
	ld.param.u16 	%rs14, [convert_2x2_bgrx_area_to_yuv420_nv12_param_6];
	ld.param.u16 	%rs15, [convert_2x2_bgrx_area_to_yuv420_nv12_param_7];
	mov.u32 	%r24, %ctaid.x;
	mov.u32 	%r25, %ntid.x;
	mov.u32 	%r26, %tid.x;
	mad.lo.s32 	%r1, %r24, %r25, %r26;
	mov.u32 	%r27, %ctaid.y;
	mov.u32 	%r28, %ntid.y;
	mov.u32 	%r29, %tid.y;
	mad.lo.s32 	%r30, %r27, %r28, %r29;
	and.b32  	%r31, %r1, 65535;
	shr.u16 	%rs17, %rs16, 1;
	cvt.u32.u16 	%r32, %rs17;
	setp.ge.u32 	%p1, %r31, %r32;
	and.b32  	%r33, %r30, 65535;
	shr.u16 	%rs18, %rs14, 1;
	cvt.u32.u16 	%r34, %rs18;
	setp.ge.u32 	%p2, %r33, %r34;
	or.pred  	%p3, %p1, %p2;
	@%p3 bra 	$L__BB0_11;
	ld.param.u64 	%rd26, [convert_2x2_bgrx_area_to_yuv420_nv12_param_0];
	cvta.to.global.u64 	%rd8, %rd7;
	cvta.to.global.u64 	%rd9, %rd26;
	cvt.u16.u32 	%rs20, %r30;
	add.s16 	%rs2, %rs13, 4;
	cvt.u16.u32 	%rs21, %r1;
	shl.b16 	%rs3, %rs21, 1;
	shl.b16 	%rs4, %rs20, 1;
	cvt.u64.u16 	%rd1, %rs13;
	cvt.u32.u16 	%r36, %rs13;
	cvt.u32.u16 	%r37, %rs4;
	mul.wide.u32 	%rd10, %r36, %r37;
	cvt.u64.u16 	%rd11, %rs3;
	cvt.u32.u16 	%r38, %rs3;
	mul.wide.u32 	%rd12, %r38, 4;
	add.s64 	%rd13, %rd10, %rd12;
	add.s64 	%rd2, %rd8, %rd13;
	setp.lt.u16 	%p4, %rs4, %rs18;
	shl.b16 	%rs22, %rs20, 2;
	or.b16  	%rs23, %rs22, 1;
	sub.s16 	%rs24, %rs23, %rs14;
	selp.b16 	%rs25, %rs22, %rs24, %p4;
	cvt.u64.u16 	%rd14, %rs15;
	cvt.u32.u16 	%r39, %rs25;
	cvt.u32.u16 	%r40, %rs15;
	mul.wide.u32 	%rd15, %r39, %r40;
	add.s64 	%rd16, %rd15, %rd11;
	add.s64 	%rd3, %rd9, %rd16;
	sub.s16 	%rs5, %rs23, %rs4;
	setp.lt.u16 	%p5, %rs5, %rs18;
	shl.b16 	%rs26, %rs5, 1;
	sub.s16 	%rs27, %rs22, %rs14;
	add.s16 	%rs28, %rs27, 3;
	selp.b16 	%rs29, %rs26, %rs28, %p5;
	cvt.u32.u16 	%r41, %rs29;
	mul.wide.u32 	%rd17, %r41, %r40;
	add.s64 	%rd18, %rd17, %rd11;
	add.s64 	%rd4, %rd9, %rd18;
	cvt.u64.u16 	%rd19, %rs14;
	shr.u16 	%rs30, %rs14, 2;
	setp.gt.u16 	%p6, %rs30, %rs20;
	sub.s16 	%rs31, %rs5, %rs18;
	selp.b16 	%rs32, %rs4, %rs31, %p6;
	cvt.u64.u16 	%rd20, %rs32;
	add.s64 	%rd21, %rd20, %rd19;
	mad.lo.s64 	%rd22, %rd21, %rd14, %rd11;
	add.s64 	%rd5, %rd9, %rd22;
	setp.ge.u16 	%p7, %rs3, %rs11;
	setp.ge.u16 	%p8, %rs4, %rs12;
	mov.b32 	%r92, 0;
	mov.b16 	%rs42, 0;
	or.pred  	%p9, %p7, %p8;
	mov.u32 	%r93, %r92;
	mov.u32 	%r94, %r92;
	@%p9 bra 	$L__BB0_3;
	ld.global.u8 	%r94, [%rd2];
	ld.global.u8 	%r93, [%rd2+1];
	ld.global.u8 	%r92, [%rd2+2];
	prmt.b32 	%r42, %r94, %r93, 0x3340U;
	prmt.b32 	%r43, %r92, 0, 0x3340U;
	prmt.b32 	%r44, %r42, %r43, 0x5410U;
	mov.b32 	%r45, 0;
	mov.b32 	%r46, 3585810;
	dp4a.u32.u32 	%r47, %r44, %r46, %r45;
	shr.u32 	%r48, %r47, 8;
	cvt.u16.u32 	%rs42, %r48;
$L__BB0_3:
	setp.ge.u16 	%p10, %rs4, %rs12;
	st.global.u8 	[%rd3], %rs42;
	add.s16 	%rs8, %rs3, 1;
	setp.ge.u16 	%p11, %rs8, %rs11;
	mov.b16 	%rs43, 0;
	or.pred  	%p12, %p11, %p10;
	@%p12 bra 	$L__BB0_5;
	ld.global.u8 	%r49, [%rd2+4];
	add.s32 	%r94, %r94, %r49;
	ld.global.u8 	%r50, [%rd2+5];
	add.s32 	%r93, %r93, %r50;
	ld.global.u8 	%r51, [%rd2+6];
	add.s32 	%r92, %r92, %r51;
	prmt.b32 	%r52, %r49, %r50, 0x3340U;
	prmt.b32 	%r53, %r51, 0, 0x3340U;
	prmt.b32 	%r54, %r52, %r53, 0x5410U;
	mov.b32 	%r55, 0;
	mov.b32 	%r56, 3585810;
	dp4a.u32.u32 	%r57, %r54, %r56, %r55;
	shr.u32 	%r58, %r57, 8;
	cvt.u16.u32 	%rs43, %r58;
$L__BB0_5:
	st.global.u8 	[%rd3+1], %rs43;
	setp.ge.u16 	%p13, %rs5, %rs12;
	@%p13 bra 	$L__BB0_9;
	setp.ge.u16 	%p14, %rs8, %rs11;
	add.s64 	%rd23, %rd2, %rd1;
	ld.global.u8 	%r59, [%rd23];
	add.s32 	%r94, %r94, %r59;
	ld.global.u8 	%r60, [%rd23+1];
	add.s32 	%r93, %r93, %r60;
	ld.global.u8 	%r61, [%rd23+2];
	add.s32 	%r92, %r92, %r61;
	prmt.b32 	%r62, %r59, %r60, 0x3340U;
	prmt.b32 	%r63, %r61, 0, 0x3340U;
	prmt.b32 	%r64, %r62, %r63, 0x5410U;
	mov.b32 	%r65, 0;
	mov.b32 	%r66, 3585810;
	dp4a.u32.u32 	%r67, %r64, %r66, %r65;
	shr.u32 	%r68, %r67, 8;
	st.global.u8 	[%rd4], %r68;
	@%p14 bra 	$L__BB0_8;
	cvt.u64.u16 	%rd24, %rs2;
	add.s64 	%rd25, %rd2, %rd24;
	ld.global.u8 	%r69, [%rd25];
	add.s32 	%r94, %r94, %r69;
	ld.global.u8 	%r70, [%rd25+1];
	add.s32 	%r93, %r93, %r70;
	ld.global.u8 	%r71, [%rd25+2];
	add.s32 	%r92, %r92, %r71;
	prmt.b32 	%r72, %r69, %r70, 0x3340U;
	prmt.b32 	%r73, %r71, 0, 0x3340U;
	prmt.b32 	%r74, %r72, %r73, 0x5410U;
	mov.b32 	%r75, 0;
	mov.b32 	%r76, 3585810;
	dp4a.u32.u32 	%r77, %r74, %r76, %r75;
	shr.u32 	%r78, %r77, 8;
	st.global.u8 	[%rd4+1], %r78;
	bra.uni 	$L__BB0_10;
$L__BB0_8:
	mov.b16 	%rs35, 0;
	st.global.u8 	[%rd4+1], %rs35;
	bra.uni 	$L__BB0_10;
$L__BB0_9:
	mov.b16 	%rs34, 0;
	st.global.u8 	[%rd4], %rs34;
	st.global.u8 	[%rd4+1], %rs34;
$L__BB0_10:
	shr.u32 	%r79, %r94, 2;
	shr.u32 	%r80, %r93, 2;
	shr.u32 	%r81, %r92, 2;
	mul.lo.s32 	%r82, %r81, 65507;
	mad.lo.s32 	%r83, %r80, 65437, %r82;
	shl.b32 	%r84, %r79, 7;
	add.s32 	%r85, %r83, %r84;
	cvt.u16.u32 	%rs36, %r85;
	shr.u16 	%rs37, %rs36, 8;
	xor.b16  	%rs38, %rs37, 128;
	st.global.u8 	[%rd5], %rs38;
	shl.b32 	%r86, %r81, 7;
	mad.lo.s32 	%r87, %r80, 65420, %r86;
	mad.lo.s32 	%r88, %r79, 65524, %r87;
	cvt.u16.u32 	%rs39, %r88;
	shr.u16 	%rs40, %rs39, 8;
	xor.b16  	%rs41, %rs40, 128;
	st.global.u8 	[%rd5+1], %rs41;
$L__BB0_11:
	ret;

}


// ===== COMPILED SASS (sm_100) =====

	.target	sm_100

	.elftype	@"ET_EXEC"


//--------------------- .note.nv.tkinfo           --------------------------
	.section	.note.nv.tkinfo,"",@"SHT_NOTE"
	.sectionflags	@"SHF_NOTE_NV_TKINFO"
	.tkinfo
        /*0018*/ 	.word	0x00000002
        /*0030*/ 	.string	""
        /*0030*/ 	.string	"ptxas"
        /*0030*/ 	.string	"Cuda compilation tools, release 13.0, V13.0.88"
        /*0030*/ 	.string	"Build cuda_13.0.r13.0/compiler.36424714_0"
        /*0030*/ 	.string	"-arch sm_100 -m 64 "



//--------------------- .note.nv.cuinfo           --------------------------
	.section	.note.nv.cuinfo,"",@"SHT_NOTE"
	.sectionflags	@"SHF_NOTE_NV_CUINFO"
        /*0018*/ 	.short	0x0002
        /*001a*/ 	.short	0x0064
        /*001c*/ 	.short	0x0082
	.zero		2


//--------------------- .nv.info                  --------------------------
	.section	.nv.info,"",@"SHT_CUDA_INFO"
	.align	4


	//----- nvinfo : EIATTR_REGCOUNT
	.align		4
        /*0000*/ 	.byte	0x04, 0x2f
        /*0002*/ 	.short	(.L_1 - .L_0)
	.align		4
.L_0:
        /*0004*/ 	.word	index@(convert_2x2_bgrx_area_to_yuv420_nv12)
        /*0008*/ 	.word	0x00000016


	//----- nvinfo : EIATTR_FRAME_SIZE
	.align		4
.L_1:
        /*000c*/ 	.byte	0x04, 0x11
        /*000e*/ 	.short	(.L_3 - .L_2)
	.align		4
.L_2:
        /*0010*/ 	.word	index@(convert_2x2_bgrx_area_to_yuv420_nv12)
        /*0014*/ 	.word	0x00000000


	//----- nvinfo : EIATTR_MIN_STACK_SIZE
	.align		4
.L_3:
        /*0018*/ 	.byte	0x04, 0x12
        /*001a*/ 	.short	(.L_5 - .L_4)
	.align		4
.L_4:
        /*001c*/ 	.word	index@(convert_2x2_bgrx_area_to_yuv420_nv12)
        /*0020*/ 	.word	0x00000000
.L_5:


//--------------------- .nv.compat                --------------------------
	.section	.nv.compat,"",@"SHT_CUDA_COMPAT_INFO"
	.align	4
        /*0000*/ 	.byte	0x02, 0x09, 0x00, 0x00, 0x02, 0x02, 0x01, 0x00, 0x02, 0x05, 0x05, 0x00, 0x03, 0x07, 0x01, 0x01
        /*0010*/ 	.byte	0x02, 0x03, 0x00, 0x00, 0x02, 0x06, 0x01, 0x00, 0x04, 0x0b, 0x08, 0x00, 0x09, 0x00, 0x00, 0x00
        /*0020*/ 	.byte	0x00, 0x00, 0x00, 0x00


//--------------------- .nv.info.convert_2x2_bgrx_area_to_yuv420_nv12 --------------------------
	.section	.nv.info.convert_2x2_bgrx_area_to_yuv420_nv12,"",@"SHT_CUDA_INFO"
	.sectionflags	@""
	.align	4


	//----- nvinfo : EIATTR_CUDA_API_VERSION
	.align		4
        /*0000*/ 	.byte	0x04, 0x37
        /*0002*/ 	.short	(.L_7 - .L_6)
.L_6:
        /*0004*/ 	.word	0x00000082


	//----- nvinfo : EIATTR_KPARAM_INFO
	.align		4
.L_7:
        /*0008*/ 	.byte	0x04, 0x17
        /*000a*/ 	.short	(.L_9 - .L_8)
.L_8:
        /*000c*/ 	.word	0x00000000
        /*0010*/ 	.short	0x0007
        /*0012*/ 	.short	0x001a
        /*0014*/ 	.byte	0x00, 0xf0, 0x09, 0x00


	//----- nvinfo : EIATTR_KPARAM_INFO
	.align		4
.L_9:
        /*0018*/ 	.byte	0x04, 0x17
        /*001a*/ 	.short	(.L_11 - .L_10)
.L_10:
        /*001c*/ 	.word	0x00000000
        /*0020*/ 	.short	0x0006
        /*0022*/ 	.short	0x0018
        /*0024*/ 	.byte	0x00, 0xf0, 0x09, 0x00


	//----- nvinfo : EIATTR_KPARAM_INFO
	.align		4
.L_11:
        /*0028*/ 	.byte	0x04, 0x17
        /*002a*/ 	.short	(.L_13 - .L_12)
.L_12:
        /*002c*/ 	.word	0x00000000
        /*0030*/ 	.short	0x0005
        /*0032*/ 	.short	0x0016
        /*0034*/ 	.byte	0x00, 0xf0, 0x09, 0x00


	//----- nvinfo : EIATTR_KPARAM_INFO
	.align		4
.L_13:
        /*0038*/ 	.byte	0x04, 0x17
        /*003a*/ 	.short	(.L_15 - .L_14)
.L_14:
        /*003c*/ 	.word	0x00000000
        /*0040*/ 	.short	0x0004
        /*0042*/ 	.short	0x0014
        /*0044*/ 	.byte	0x00, 0xf0, 0x09, 0x00


	//----- nvinfo : EIATTR_KPARAM_INFO
	.align		4
.L_15:
        /*0048*/ 	.byte	0x04, 0x17
        /*004a*/ 	.short	(.L_17 - .L_16)
.L_16:
        /*004c*/ 	.word	0x00000000
        /*0050*/ 	.short	0x0003
        /*0052*/ 	.short	0x0012
        /*0054*/ 	.byte	0x00, 0xf0, 0x09, 0x00


	//----- nvinfo : EIATTR_KPARAM_INFO
	.align		4
.L_17:
        /*0058*/ 	.byte	0x04, 0x17
        /*005a*/ 	.short	(.L_19 - .L_18)
.L_18:
        /*005c*/ 	.word	0x00000000
        /*0060*/ 	.short	0x0002
        /*0062*/ 	.short	0x0010
        /*0064*/ 	.byte	0x00, 0xf0, 0x09, 0x00


	//----- nvinfo : EIATTR_KPARAM_INFO
	.align		4
.L_19:
        /*0068*/ 	.byte	0x04, 0x17
        /*006a*/ 	.short	(.L_21 - .L_20)
.L_20:
        /*006c*/ 	.word	0x00000000
        /*0070*/ 	.short	0x0001
        /*0072*/ 	.short	0x0008
        /*0074*/ 	.byte	0x00, 0xf5, 0x21, 0x00


	//----- nvinfo : EIATTR_KPARAM_INFO
	.align		4
.L_21:
        /*0078*/ 	.byte	0x04, 0x17
        /*007a*/ 	.short	(.L_23 - .L_22)
.L_22:
        /*007c*/ 	.word	0x00000000
        /*0080*/ 	.short	0x0000
        /*0082*/ 	.short	0x0000
        /*0084*/ 	.byte	0x00, 0xf5, 0x21, 0x00


	//----- nvinfo : EIATTR_SPARSE_MMA_MASK
	.align		4
.L_23:
        /*0088*/ 	.byte	0x03, 0x50
        /*008a*/ 	.short	0x0000


	//----- nvinfo : EIATTR_MAXREG_COUNT
	.align		4
        /*008c*/ 	.byte	0x03, 0x1b
        /*008e*/ 	.short	0x00ff


	//----- nvinfo : EIATTR_MERCURY_ISA_VERSION
	.align		4
        /*0090*/ 	.byte	0x03, 0x5f
        /*0092*/ 	.short	0x0101


	//----- nvinfo : EIATTR_VRC_CTA_INIT_COUNT
	.align		4
        /*0094*/ 	.byte	0x02, 0x4a
	.zero		1
	.zero		1


	//----- nvinfo : EIATTR_EXIT_INSTR_OFFSETS
	.align		4
        /*0098*/ 	.byte	0x04, 0x1c
        /*009a*/ 	.short	(.L_25 - .L_24)


	//   ....[0]....
.L_24:
        /*009c*/ 	.word	0x00000120


	//   ....[1]....
        /*00a0*/ 	.word	0x00000a90


	//----- nvinfo : EIATTR_CRS_STACK_SIZE
	.align		4
.L_25:
        /*00a4*/ 	.byte	0x04, 0x1e
        /*00a6*/ 	.short	(.L_27 - .L_26)
.L_26:
        /*00a8*/ 	.word	0x00000000


	//----- nvinfo : EIATTR_CBANK_PARAM_SIZE
	.align		4
.L_27:
        /*00ac*/ 	.byte	0x03, 0x19
        /*00ae*/ 	.short	0x001c


	//----- nvinfo : EIATTR_PARAM_CBANK
	.align		4
        /*00b0*/ 	.byte	0x04, 0x0a
        /*00b2*/ 	.short	(.L_29 - .L_28)
	.align		4
.L_28:
        /*00b4*/ 	.word	index@(.nv.constant0.convert_2x2_bgrx_area_to_yuv420_nv12)
        /*00b8*/ 	.short	0x0380
        /*00ba*/ 	.short	0x001c


	//----- nvinfo : EIATTR_SW_WAR
	.align		4
.L_29:
        /*00bc*/ 	.byte	0x04, 0x36
        /*00be*/ 	.short	(.L_31 - .L_30)
.L_30:
        /*00c0*/ 	.word	0x00000008
.L_31:


//--------------------- .nv.callgraph             --------------------------
	.section	.nv.callgraph,"",@"SHT_CUDA_CALLGRAPH"
	.align	4
	.sectionentsize	8
	.align		4
        /*0000*/ 	.word	0x00000000
	.align		4
        /*0004*/ 	.word	0xffffffff
	.align		4
        /*0008*/ 	.word	0x00000000
	.align		4
        /*000c*/ 	.word	0xfffffffe
	.align		4
        /*0010*/ 	.word	0x00000000
	.align		4
        /*0014*/ 	.word	0xfffffffd
	.align		4
        /*0018*/ 	.word	0x00000000
	.align		4
        /*001c*/ 	.word	0xfffffffc


//--------------------- .text.convert_2x2_bgrx_area_to_yuv420_nv12 --------------------------
	.section	.text.convert_2x2_bgrx_area_to_yuv420_nv12,"ax",@progbits
	.align	128
        .global         convert_2x2_bgrx_area_to_yuv420_nv12
        .type           convert_2x2_bgrx_area_to_yuv420_nv12,@function
        .size           convert_2x2_bgrx_area_to_yuv420_nv12,(.L_x_9 - convert_2x2_bgrx_area_to_yuv420_nv12)
        .other          convert_2x2_bgrx_area_to_yuv420_nv12,@"STO_CUDA_ENTRY STV_DEFAULT"
convert_2x2_bgrx_area_to_yuv420_nv12:
.text.convert_2x2_bgrx_area_to_yuv420_nv12:
[----:B------:R-:W-:Y:S01]  /*0000*/  LDC R1, c[0x0][0x37c] ;  /* 0x0000df00ff017b82 */ /* 0x000fe20000000800 */
[----:B------:R-:W0:Y:S07]  /*0010*/  S2R R5, SR_TID.Y ;  /* 0x0000000000057919 */ /* 0x000e2e0000002200 */
[----:B------:R-:W1:Y:S01]  /*0020*/  LDC R0, c[0x0][0x360] ;  /* 0x0000d800ff007b82 */ /* 0x000e620000000800 */
[----:B------:R-:W2:Y:S01]  /*0030*/  LDCU UR5, c[0x0][0x398] ;  /* 0x00007300ff0577ac */ /* 0x000ea20008000800 */
[----:B------:R-:W1:Y:S01]  /*0040*/  S2R R3, SR_TID.X ;  /* 0x0000000000037919 */ /* 0x000e620000002100 */
[----:B------:R-:W3:Y:S05]  /*0050*/  LDCU.U16 UR4, c[0x0][0x396] ;  /* 0x000072c0ff0477ac */ /* 0x000eea0008000400 */
[----:B------:R-:W0:Y:S08]  /*0060*/  S2UR UR7, SR_CTAID.Y ;  /* 0x00000000000779c3 */ /* 0x000e300000002600 */
[----:B------:R-:W0:Y:S01]  /*0070*/  LDC R2, c[0x0][0x364] ;  /* 0x0000d900ff027b82 */ /* 0x000e220000000800 */
[----:B--2---:R-:W-:-:S04]  /*0080*/  ULOP3.LUT UR5, UR5, 0xffff, URZ, 0xc0, !UPT ;  /* 0x0000ffff05057892 */ /* 0x004fc8000f8ec0ff */
[----:B------:R-:W-:-:S03]  /*0090*/  USHF.R.U32.HI UR8, URZ, 0x1, UR5 ;  /* 0x00000001ff087899 */ /* 0x000fc60008011605 */
[----:B------:R-:W1:Y:S01]  /*00a0*/  S2UR UR6, SR_CTAID.X ;  /* 0x00000000000679c3 */ /* 0x000e620000002500 */
[----:B---3--:R-:W-:Y:S01]  /*00b0*/  USHF.R.U32.HI UR4, URZ, 0x1, UR4 ;  /* 0x00000001ff047899 */ /* 0x008fe20008011604 */
[----:B0-----:R-:W-:-:S05]  /*00c0*/  IMAD R2, R2, UR7, R5 ;  /* 0x0000000702027c24 */ /* 0x001fca000f8e0205 */
[----:B------:R-:W-:Y:S01]  /*00d0*/  LOP3.LUT R4, R2, 0xffff, RZ, 0xc0, !PT ;  /* 0x0000ffff02047812 */ /* 0x000fe200078ec0ff */
[----:B-1----:R-:W-:-:S03]  /*00e0*/  IMAD R0, R0, UR6, R3 ;  /* 0x0000000600007c24 */ /* 0x002fc6000f8e0203 */
[----:B------:R-:W-:Y:S02]  /*00f0*/  ISETP.GE.U32.AND P0, PT, R4, UR8, PT ;  /* 0x0000000804007c0c */ /* 0x000fe4000bf06070 */
[----:B------:R-:W-:-:S04]  /*0100*/  LOP3.LUT R3, R0, 0xffff, RZ, 0xc0, !PT ;  /* 0x0000ffff00037812 */ /* 0x000fc800078ec0ff */
[----:B------:R-:W-:-:S13]  /*0110*/  ISETP.GE.U32.OR P0, PT, R3, UR4, P0 ;  /* 0x0000000403007c0c */ /* 0x000fda0008706470 */
[----:B------:R-:W-:Y:S05]  /*0120*/  @P0 EXIT ;  /* 0x000000000000094d */ /* 0x000fea0003800000 */
[----:B------:R-:W0:Y:S01]  /*0130*/  LDC.U16 R10, c[0x0][0x398] ;  /* 0x0000e600ff0a7b82 */ /* 0x000e220000000400 */
[C---:B------:R-:W-:Y:S01]  /*0140*/  IMAD.SHL.U32 R5, R2.reuse, 0x2, RZ ;  /* 0x0000000202057824 */ /* 0x040fe200078e00ff */
[----:B------:R-:W1:Y:S01]  /*0150*/  LDCU.64 UR6, c[0x0][0x390] ;  /* 0x00007200ff0677ac */ /* 0x000e620008000a00 */
[C---:B------:R-:W-:Y:S01]  /*0160*/  IMAD.SHL.U32 R6, R2.reuse, 0x4, RZ ;  /* 0x0000000402067824 */ /* 0x040fe200078e00ff */
[----:B------:R-:W-:Y:S01]  /*0170*/  LOP3.LUT R2, R2, 0xffff, RZ, 0xc0, !PT ;  /* 0x0000ffff02027812 */ /* 0x000fe200078ec0ff */
[----:B------:R-:W-:Y:S01]  /*0180*/  IMAD.MOV R9, RZ, RZ, -R5 ;  /* 0x000000ffff097224 */ /* 0x000fe200078e0a05 */
[----:B------:R-:W-:Y:S01]  /*0190*/  USHF.R.U32.HI UR4, URZ, 0x2, UR5 ;  /* 0x00000002ff047899 */ /* 0x000fe20008011605 */
[----:B------:R-:W-:Y:S01]  /*01a0*/  VIADD R8, R6, 0x1 ;  /* 0x0000000106087836 */ /* 0x000fe20000000000 */
[----:B------:R-:W2:Y:S01]  /*01b0*/  LDCU.U16 UR9, c[0x0][0x392] ;  /* 0x00007240ff0977ac */ /* 0x000ea20008000400 */
[----:B------:R-:W-:Y:S01]  /*01c0*/  IMAD.SHL.U32 R0, R0, 0x2, RZ ;  /* 0x0000000200007824 */ /* 0x000fe200078e00ff */
[----:B------:R-:W-:Y:S01]  /*01d0*/  PRMT R9, R9, 0x7710, RZ ;  /* 0x0000771009097816 */ /* 0x000fe200000000ff */
[----:B------:R-:W-:Y:S01]  /*01e0*/  BSSY.RECONVERGENT B0, `(.L_x_0) ;  /* 0x000003d000007945 */ /* 0x000fe20003800200 */
[----:B------:R-:W-:Y:S01]  /*01f0*/  ISETP.LT.U32.AND P1, PT, R2, UR4, PT ;  /* 0x0000000402007c0c */ /* 0x000fe2000bf21070 */
[----:B------:R-:W3:Y:S01]  /*0200*/  LDCU.128 UR12, c[0x0][0x380] ;  /* 0x00007000ff0c77ac */ /* 0x000ee20008000c00 */
[----:B------:R-:W-:Y:S01]  /*0210*/  LOP3.LUT R4, R0, 0xffff, RZ, 0xc0, !PT ;  /* 0x0000ffff00047812 */ /* 0x000fe200078ec0ff */
[----:B------:R-:W-:Y:S01]  /*0220*/  IMAD.IADD R9, R8, 0x1, R9 ;  /* 0x0000000108097824 */ /* 0x000fe200078e0209 */
[----:B------:R-:W-:Y:S01]  /*0230*/  LOP3.LUT R7, R5, 0xffff, RZ, 0xc0, !PT ;  /* 0x0000ffff05077812 */ /* 0x000fe200078ec0ff */
[----:B------:R-:W-:Y:S01]  /*0240*/  UIADD3 UR5, UPT, UPT, URZ, -UR8, URZ ;  /* 0x80000008ff057290 */ /* 0x000fe2000fffe0ff */
[----:B------:R-:W-:Y:S01]  /*0250*/  VIADD R0, R0, 0x1 ;  /* 0x0000000100007836 */ /* 0x000fe20000000000 */
[----:B------:R-:W4:Y:S01]  /*0260*/  LDCU.U16 UR10, c[0x0][0x39a] ;  /* 0x00007340ff0a77ac */ /* 0x000f220008000400 */
[----:B------:R-:W-:Y:S01]  /*0270*/  LOP3.LUT R13, R9, 0xffff, RZ, 0xc0, !PT ;  /* 0x0000ffff090d7812 */ /* 0x000fe200078ec0ff */
[----:B------:R-:W-:Y:S01]  /*0280*/  IMAD.WIDE.U32 R2, R4, 0x4, RZ ;  /* 0x0000000404027825 */ /* 0x000fe200078e00ff */
[----:B------:R-:W-:Y:S01]  /*0290*/  ISETP.GE.U32.AND P2, PT, R7, UR8, PT ;  /* 0x0000000807007c0c */ /* 0x000fe2000bf46070 */
[----:B-1----:R-:W-:Y:S01]  /*02a0*/  ULOP3.LUT UR4, UR7, 0xffff, URZ, 0xc0, !UPT ;  /* 0x0000ffff07047892 */ /* 0x002fe2000f8ec0ff */
[----:B------:R-:W-:Y:S01]  /*02b0*/  ISETP.GE.U32.AND P3, PT, R13, UR8, PT ;  /* 0x000000080d007c0c */ /* 0x000fe2000bf66070 */
[----:B0-----:R-:W-:Y:S01]  /*02c0*/  IMAD.MOV R11, RZ, RZ, -R10 ;  /* 0x000000ffff0b7224 */ /* 0x001fe200078e0a0a */
[----:B------:R-:W-:Y:S01]  /*02d0*/  UPRMT UR5, UR5, 0x7710, URZ ;  /* 0x0000771005057896 */ /* 0x000fe200080000ff */
[----:B--2---:R-:W-:-:S02]  /*02e0*/  ISETP.GE.U32.AND P0, PT, R7, UR9, PT ;  /* 0x0000000907007c0c */ /* 0x004fc4000bf06070 */
[----:B------:R-:W-:Y:S01]  /*02f0*/  IMAD.WIDE.U32 R2, R7, UR4, R2 ;  /* 0x0000000407027c25 */ /* 0x000fe2000f8e0002 */
[----:B------:R-:W-:Y:S01]  /*0300*/  PRMT R11, R11, 0x7710, RZ ;  /* 0x000077100b0b7816 */ /* 0x000fe200000000ff */
[----:B------:R-:W-:Y:S01]  /*0310*/  ULOP3.LUT UR4, UR6, 0xffff, URZ, 0xc0, !UPT ;  /* 0x0000ffff06047892 */ /* 0x000fe2000f8ec0ff */
[----:B------:R-:W-:Y:S01]  /*0320*/  LOP3.LUT R0, R0, 0xffff, RZ, 0xc0, !PT ;  /* 0x0000ffff00007812 */ /* 0x000fe200078ec0ff */
[C---:B------:R-:W-:Y:S01]  /*0330*/  @!P1 VIADD R5, R9.reuse, UR5 ;  /* 0x0000000509059c36 */ /* 0x040fe20008000000 */
[----:B---3--:R-:W-:Y:S01]  /*0340*/  IADD3 R2, P1, PT, R2, UR14, RZ ;  /* 0x0000000e02027c10 */ /* 0x008fe2000ff3e0ff */
[--C-:B------:R-:W-:Y:S01]  /*0350*/  IMAD.IADD R7, R8, 0x1, R11.reuse ;  /* 0x0000000108077824 */ /* 0x100fe200078e020b */
[C---:B------:R-:W-:Y:S01]  /*0360*/  IADD3 R8, PT, PT, R6.reuse, 0x3, R11 ;  /* 0x0000000306087810 */ /* 0x040fe20007ffe00b */
[----:B------:R-:W-:Y:S01]  /*0370*/  @!P3 IMAD.SHL.U32 R8, R9, 0x2, RZ ;  /* 0x000000020908b824 */ /* 0x000fe200078e00ff */
[----:B------:R-:W-:Y:S01]  /*0380*/  LOP3.LUT R5, R5, 0xffff, RZ, 0xc0, !PT ;  /* 0x0000ffff05057812 */ /* 0x000fe200078ec0ff */
[----:B------:R-:W0:Y:S01]  /*0390*/  LDCU.64 UR6, c[0x0][0x358] ;  /* 0x00006b00ff0677ac */ /* 0x000e220008000a00 */
[----:B------:R-:W-:-:S02]  /*03a0*/  SEL R7, R6, R7, !P2 ;  /* 0x0000000706077207 */ /* 0x000fc40005000000 */
[----:B------:R-:W-:Y:S01]  /*03b0*/  IADD3 R11, P2, PT, R10, R5, RZ ;  /* 0x000000050a0b7210 */ /* 0x000fe20007f5e0ff */
[----:B------:R-:W-:Y:S01]  /*03c0*/  IMAD.MOV.U32 R5, RZ, RZ, RZ ;  /* 0x000000ffff057224 */ /* 0x000fe200078e00ff */
[----:B------:R-:W-:Y:S02]  /*03d0*/  LOP3.LUT R7, R7, 0xffff, RZ, 0xc0, !PT ;  /* 0x0000ffff07077812 */ /* 0x000fe400078ec0ff */
[----:B------:R-:W-:Y:S01]  /*03e0*/  LOP3.LUT R9, R8, 0xffff, RZ, 0xc0, !PT ;  /* 0x0000ffff08097812 */ /* 0x000fe200078ec0ff */
[----:B------:R-:W-:Y:S01]  /*03f0*/  IMAD.X R12, RZ, RZ, RZ, P2 ;  /* 0x000000ffff0c7224 */ /* 0x000fe200010e06ff */
[----:B------:R-:W-:Y:S01]  /*0400*/  IADD3.X R3, PT, PT, R3, UR15, RZ, P1, !PT ;  /* 0x0000000f03037c10 */ /* 0x000fe20008ffe4ff */
[--C-:B----4-:R-:W-:Y:S01]  /*0410*/  IMAD.WIDE.U32 R6, R7, UR10, R4.reuse ;  /* 0x0000000a07067c25 */ /* 0x110fe2000f8e0004 */
[----:B------:R-:W-:Y:S02]  /*0420*/  ISETP.GE.U32.OR P1, PT, R4, UR4, P0 ;  /* 0x0000000404007c0c */ /* 0x000fe40008726470 */
[----:B------:R-:W-:Y:S01]  /*0430*/  ISETP.GE.U32.OR P0, PT, R0, UR4, P0 ;  /* 0x0000000400007c0c */ /* 0x000fe20008706470 */
[----:B------:R-:W-:Y:S01]  /*0440*/  IMAD.WIDE.U32 R10, R11, UR10, R4 ;  /* 0x0000000a0b0a7c25 */ /* 0x000fe2000f8e0004 */
[----:B------:R-:W-:-:S02]  /*0450*/  IADD3 R6, P2, PT, R6, UR12, RZ ;  /* 0x0000000c06067c10 */ /* 0x000fc4000ff5e0ff */
[----:B------:R-:W-:Y:S01]  /*0460*/  PRMT R14, RZ, 0x7610, R14 ;  /* 0x00007610ff0e7816 */ /* 0x000fe2000000000e */
[----:B------:R-:W-:Y:S01]  /*0470*/  IMAD.WIDE.U32 R8, R9, UR10, R4 ;  /* 0x0000000a09087c25 */ /* 0x000fe2000f8e0004 */
[----:B------:R-:W-:Y:S02]  /*0480*/  IADD3 R4, P4, PT, R10, UR12, RZ ;  /* 0x0000000c0a047c10 */ /* 0x000fe4000ff9e0ff */
[----:B------:R-:W-:Y:S01]  /*0490*/  IADD3.X R7, PT, PT, R7, UR13, RZ, P2, !PT ;  /* 0x0000000d07077c10 */ /* 0x000fe200097fe4ff */
[----:B------:R-:W-:Y:S01]  /*04a0*/  IMAD R5, R12, UR10, RZ ;  /* 0x0000000a0c057c24 */ /* 0x000fe2000f8e02ff */
[----:B------:R-:W-:Y:S01]  /*04b0*/  IADD3 R8, P3, PT, R8, UR12, RZ ;  /* 0x0000000c08087c10 */ /* 0x000fe2000ff7e0ff */
[----:B------:R-:W-:Y:S01]  /*04c0*/  IMAD.MOV.U32 R12, RZ, RZ, RZ ;  /* 0x000000ffff0c7224 */ /* 0x000fe200078e00ff */
[----:B------:R-:W-:Y:S02]  /*04d0*/  PRMT R16, RZ, 0x7610, R16 ;  /* 0x00007610ff107816 */ /* 0x000fe40000000010 */
[----:B------:R-:W-:-:S02]  /*04e0*/  IADD3.X R5, PT, PT, R11, UR13, R5, P4, !PT ;  /* 0x0000000d0b057c10 */ /* 0x000fc4000a7fe405 */
[----:B------:R-:W-:Y:S02]  /*04f0*/  CS2R R10, SRZ ;  /* 0x00000000000a7805 */ /* 0x000fe4000001ff00 */
[----:B------:R-:W-:Y:S01]  /*0500*/  IADD3.X R9, PT, PT, R9, UR13, RZ, P3, !PT ;  /* 0x0000000d09097c10 */ /* 0x000fe20009ffe4ff */
[----:B0-----:R-:W-:Y:S06]  /*0510*/  @P1 BRA `(.L_x_1) ;  /* 0x0000000000241947 */ /* 0x001fec0003800000 */
[----:B------:R-:W2:Y:S04]  /*0520*/  LDG.E.U8 R12, desc[UR6][R2.64] ;  /* 0x00000006020c7981 */ /* 0x000ea8000c1e1100 */
[----:B------:R-:W2:Y:S04]  /*0530*/  LDG.E.U8 R11, desc[UR6][R2.64+0x1] ;  /* 0x00000106020b7981 */ /* 0x000ea8000c1e1100 */
[----:B------:R-:W3:Y:S01]  /*0540*/  LDG.E.U8 R10, desc[UR6][R2.64+0x2] ;  /* 0x00000206020a7981 */ /* 0x000ee2000c1e1100 */
[----:B------:R-:W-:Y:S01]  /*0550*/  UMOV UR5, 0x36b712 ;  /* 0x0036b71200057882 */ /* 0x000fe20000000000 */
[----:B--2---:R-:W-:-:S02]  /*0560*/  PRMT R14, R12, 0x3340, R11 ;  /* 0x000033400c0e7816 */ /* 0x004fc4000000000b */
[----:B---3--:R-:W-:-:S04]  /*0570*/  PRMT R15, R10, 0x3340, RZ ;  /* 0x000033400a0f7816 */ /* 0x008fc800000000ff */
[----:B------:R-:W-:-:S05]  /*0580*/  PRMT R14, R14, 0x5410, R15 ;  /* 0x000054100e0e7816 */ /* 0x000fca000000000f */
[----:B------:R-:W-:-:S05]  /*0590*/  IDP.4A.U8.U8 R14, R14, UR5, RZ ;  /* 0x000000050e0e7c26 */ /* 0x000fca00080000ff */
[----:B------:R-:W-:-:S07]  /*05a0*/  SHF.R.U32.HI R14, RZ, 0x8, R14 ;  /* 0x00000008ff0e7819 */ /* 0x000fce000001160e */
.L_x_1:
[----:B------:R-:W-:Y:S05]  /*05b0*/  BSYNC.RECONVERGENT B0 ;  /* 0x0000000000007941 */ /* 0x000fea0003800200 */
.L_x_0:
[----:B------:R0:W-:Y:S01]  /*05c0*/  STG.E.U8 desc[UR6][R6.64], R14 ;  /* 0x0000000e06007986 */ /* 0x0001e2000c101106 */
[----:B------:R-:W-:Y:S04]  /*05d0*/  BSSY.RECONVERGENT B0, `(.L_x_2) ;  /* 0x000000e000007945 */ /* 0x000fe80003800200 */
[----:B------:R-:W-:Y:S05]  /*05e0*/  @P0 BRA `(.L_x_3) ;  /* 0x0000000000300947 */ /* 0x000fea0003800000 */
[----:B------:R-:W2:Y:S04]  /*05f0*/  LDG.E.U8 R15, desc[UR6][R2.64+0x4] ;  /* 0x00000406020f7981 */ /* 0x000ea8000c1e1100 */
[----:B0-----:R-:W3:Y:S04]  /*0600*/  LDG.E.U8 R14, desc[UR6][R2.64+0x5] ;  /* 0x00000506020e7981 */ /* 0x001ee8000c1e1100 */
[----:B------:R-:W4:Y:S01]  /*0610*/  LDG.E.U8 R17, desc[UR6][R2.64+0x6] ;  /* 0x0000060602117981 */ /* 0x000f22000c1e1100 */
[----:B------:R-:W-:Y:S01]  /*0620*/  UMOV UR5, 0x36b712 ;  /* 0x0036b71200057882 */ /* 0x000fe20000000000 */
[----:B--2---:R-:W-:Y:S01]  /*0630*/  IMAD.IADD R12, R12, 0x1, R15 ;  /* 0x000000010c0c7824 */ /* 0x004fe200078e020f */
[--C-:B---3--:R-:W-:Y:S01]  /*0640*/  PRMT R16, R15, 0x3340, R14.reuse ;  /* 0x000033400f107816 */ /* 0x108fe2000000000e */
[----:B------:R-:W-:Y:S01]  /*0650*/  IMAD.IADD R11, R11, 0x1, R14 ;  /* 0x000000010b0b7824 */ /* 0x000fe200078e020e */
[----:B----4-:R-:W-:Y:S01]  /*0660*/  PRMT R19, R17, 0x3340, RZ ;  /* 0x0000334011137816 */ /* 0x010fe200000000ff */
[----:B------:R-:W-:-:S03]  /*0670*/  IMAD.IADD R10, R10, 0x1, R17 ;  /* 0x000000010a0a7824 */ /* 0x000fc600078e0211 */
[----:B------:R-:W-:-:S05]  /*0680*/  PRMT R16, R16, 0x5410, R19 ;  /* 0x0000541010107816 */ /* 0x000fca0000000013 */
[----:B------:R-:W-:-:S05]  /*0690*/  IDP.4A.U8.U8 R16, R16, UR5, RZ ;  /* 0x0000000510107c26 */ /* 0x000fca00080000ff */
[----:B------:R-:W-:-:S07]  /*06a0*/  SHF.R.U32.HI R16, RZ, 0x8, R16 ;  /* 0x00000008ff107819 */ /* 0x000fce0000011610 */
.L_x_3:
[----:B------:R-:W-:Y:S05]  /*06b0*/  BSYNC.RECONVERGENT B0 ;  /* 0x0000000000007941 */ /* 0x000fea0003800200 */
.L_x_2:
[----:B------:R1:W-:Y:S01]  /*06c0*/  STG.E.U8 desc[UR6][R6.64+0x1], R16 ;  /* 0x0000011006007986 */ /* 0x0003e2000c101106 */
[----:B------:R-:W-:Y:S01]  /*06d0*/  ISETP.GE.U32.AND P0, PT, R13, UR9, PT ;  /* 0x000000090d007c0c */ /* 0x000fe2000bf06070 */
[----:B------:R-:W-:-:S12]  /*06e0*/  BSSY.RECONVERGENT B0, `(.L_x_4) ;  /* 0x0000029000007945 */ /* 0x000fd80003800200 */
[----:B-1----:R-:W-:Y:S05]  /*06f0*/  @P0 BRA `(.L_x_5) ;  /* 0x0000000000940947 */ /* 0x002fea0003800000 */
[----:B------:R-:W0:Y:S02]  /*0700*/  LDCU.U16 UR5, c[0x0][0x394] ;  /* 0x00007280ff0577ac */ /* 0x000e240008000400 */
[----:B0-----:R-:W-:-:S05]  /*0710*/  IADD3 R6, P0, PT, R2, UR5, RZ ;  /* 0x0000000502067c10 */ /* 0x001fca000ff1e0ff */
[----:B------:R-:W-:-:S05]  /*0720*/  IMAD.X R7, RZ, RZ, R3, P0 ;  /* 0x000000ffff077224 */ /* 0x000fca00000e0603 */
[----:B------:R-:W2:Y:S04]  /*0730*/  LDG.E.U8 R13, desc[UR6][R6.64] ;  /* 0x00000006060d7981 */ /* 0x000ea8000c1e1100 */
[----:B------:R-:W3:Y:S04]  /*0740*/  LDG.E.U8 R14, desc[UR6][R6.64+0x1] ;  /* 0x00000106060e7981 */ /* 0x000ee8000c1e1100 */
[----:B------:R-:W4:Y:S01]  /*0750*/  LDG.E.U8 R15, desc[UR6][R6.64+0x2] ;  /* 0x00000206060f7981 */ /* 0x000f22000c1e1100 */
[----:B------:R-:W-:Y:S01]  /*0760*/  IMAD.MOV.U32 R19, RZ, RZ, 0x36b712 ;  /* 0x0036b712ff137424 */ /* 0x000fe200078e00ff */
[----:B------:R-:W-:Y:S01]  /*0770*/  ISETP.GE.U32.AND P0, PT, R0, UR4, PT ;  /* 0x0000000400007c0c */ /* 0x000fe2000bf06070 */
[----:B--2---:R-:W-:Y:S01]  /*0780*/  IMAD.IADD R12, R12, 0x1, R13 ;  /* 0x000000010c0c7824 */ /* 0x004fe200078e020d */
[--C-:B---3--:R-:W-:Y:S01]  /*0790*/  PRMT R16, R13, 0x3340, R14.reuse ;  /* 0x000033400d107816 */ /* 0x108fe2000000000e */
[----:B------:R-:W-:Y:S01]  /*07a0*/  IMAD.IADD R11, R11, 0x1, R14 ;  /* 0x000000010b0b7824 */ /* 0x000fe200078e020e */
[----:B----4-:R-:W-:Y:S01]  /*07b0*/  PRMT R17, R15, 0x3340, RZ ;  /* 0x000033400f117816 */ /* 0x010fe200000000ff */
[----:B------:R-:W-:-:S03]  /*07c0*/  IMAD.IADD R10, R10, 0x1, R15 ;  /* 0x000000010a0a7824 */ /* 0x000fc600078e020f */
[----:B------:R-:W-:-:S05]  /*07d0*/  PRMT R16, R16, 0x5410, R17 ;  /* 0x0000541010107816 */ /* 0x000fca0000000011 */
[----:B------:R-:W-:-:S05]  /*07e0*/  IDP.4A.U8.U8 R16, R16, R19, RZ ;  /* 0x0000001310107226 */ /* 0x000fca00000000ff */
[----:B------:R-:W-:-:S05]  /*07f0*/  SHF.R.U32.HI R17, RZ, 0x8, R16 ;  /* 0x00000008ff117819 */ /* 0x000fca0000011610 */
[----:B------:R0:W-:Y:S01]  /*0800*/  STG.E.U8 desc[UR6][R8.64], R17 ;  /* 0x0000001108007986 */ /* 0x0001e2000c101106 */
[----:B------:R-:W-:Y:S05]  /*0810*/  @P0 BRA `(.L_x_6) ;  /* 0x0000000000440947 */ /* 0x000fea0003800000 */
[----:B------:R-:W1:Y:S02]  /*0820*/  LDC.U16 R0, c[0x0][0x394] ;  /* 0x0000e500ff007b82 */ /* 0x000e640000000400 */
[----:B-1----:R-:W-:-:S04]  /*0830*/  IADD3 R7, P0, PT, R0, 0x4, RZ ;  /* 0x0000000400077810 */ /* 0x002fc80007f1e0ff */
[----:B------:R-:W-:-:S04]  /*0840*/  IADD3 R2, P1, PT, R7, R2, RZ ;  /* 0x0000000207027210 */ /* 0x000fc80007f3e0ff */
[----:B------:R-:W-:-:S05]  /*0850*/  IADD3.X R3, PT, PT, R3, RZ, RZ, P1, P0 ;  /* 0x000000ff03037210 */ /* 0x000fca0000fe04ff */
[----:B------:R-:W2:Y:S04]  /*0860*/  LDG.E.U8 R7, desc[UR6][R2.64] ;  /* 0x0000000602077981 */ /* 0x000ea8000c1e1100 */
[----:B------:R-:W3:Y:S04]  /*0870*/  LDG.E.U8 R0, desc[UR6][R2.64+0x1] ;  /* 0x0000010602007981 */ /* 0x000ee8000c1e1100 */
[----:B------:R-:W4:Y:S01]  /*0880*/  LDG.E.U8 R13, desc[UR6][R2.64+0x2] ;  /* 0x00000206020d7981 */ /* 0x000f22000c1e1100 */
        /* <DEDUP_REMOVED lines=9> */
[----:B------:R-:W-:Y:S05]  /*0920*/  BRA `(.L_x_7) ;  /* 0x0000000000107947 */ /* 0x000fea0003800000 */
.L_x_6:
[----:B------:R2:W-:Y:S01]  /*0930*/  STG.E.U8 desc[UR6][R8.64+0x1], RZ ;  /* 0x000001ff08007986 */ /* 0x0005e2000c101106 */
[----:B------:R-:W-:Y:S05]  /*0940*/  BRA `(.L_x_7) ;  /* 0x0000000000087947 */ /* 0x000fea0003800000 */
.L_x_5:
[----:B------:R1:W-:Y:S04]  /*0950*/  STG.E.U8 desc[UR6][R8.64], RZ ;  /* 0x000000ff08007986 */ /* 0x0003e8000c101106 */
[----:B------:R1:W-:Y:S02]  /*0960*/  STG.E.U8 desc[UR6][R8.64+0x1], RZ ;  /* 0x000001ff08007986 */ /* 0x0003e4000c101106 */
.L_x_7:
[----:B------:R-:W-:Y:S05]  /*0970*/  BSYNC.RECONVERGENT B0 ;  /* 0x0000000000007941 */ /* 0x000fea0003800200 */
.L_x_4:
[----:B------:R-:W-:Y:S02]  /*0980*/  SHF.R.U32.HI R10, RZ, 0x2, R10 ;  /* 0x00000002ff0a7819 */ /* 0x000fe4000001160a */
[----:B------:R-:W-:Y:S02]  /*0990*/  SHF.R.U32.HI R11, RZ, 0x2, R11 ;  /* 0x00000002ff0b7819 */ /* 0x000fe4000001160b */
[----:B------:R-:W-:Y:S01]  /*09a0*/  SHF.R.U32.HI R12, RZ, 0x2, R12 ;  /* 0x00000002ff0c7819 */ /* 0x000fe2000001160c */
[C---:B------:R-:W-:Y:S02]  /*09b0*/  IMAD R0, R10.reuse, 0xffe3, RZ ;  /* 0x0000ffe30a007824 */ /* 0x040fe400078e02ff */
[----:B------:R-:W-:Y:S02]  /*09c0*/  IMAD.SHL.U32 R10, R10, 0x80, RZ ;  /* 0x000000800a0a7824 */ /* 0x000fe400078e00ff */
[C---:B------:R-:W-:Y:S02]  /*09d0*/  IMAD R3, R11.reuse, 0xff9d, R0 ;  /* 0x0000ff9d0b037824 */ /* 0x040fe400078e0200 */
[----:B------:R-:W-:-:S02]  /*09e0*/  IMAD R11, R11, 0xff8c, R10 ;  /* 0x0000ff8c0b0b7824 */ /* 0x000fc400078e020a */
[C---:B------:R-:W-:Y:S02]  /*09f0*/  IMAD R3, R12.reuse, 0x80, R3 ;  /* 0x000000800c037824 */ /* 0x040fe400078e0203 */
[----:B------:R-:W-:-:S03]  /*0a00*/  IMAD R11, R12, 0xfff4, R11 ;  /* 0x0000fff40c0b7824 */ /* 0x000fc600078e020b */
[----:B------:R-:W-:Y:S02]  /*0a10*/  LOP3.LUT R0, R3, 0xffff, RZ, 0xc0, !PT ;  /* 0x0000ffff03007812 */ /* 0x000fe400078ec0ff */
[----:B------:R-:W-:Y:S02]  /*0a20*/  LOP3.LUT R2, R11, 0xffff, RZ, 0xc0, !PT ;  /* 0x0000ffff0b027812 */ /* 0x000fe400078ec0ff */
[----:B------:R-:W-:Y:S02]  /*0a30*/  SHF.R.U32.HI R0, RZ, 0x8, R0 ;  /* 0x00000008ff007819 */ /* 0x000fe40000011600 */
[----:B------:R-:W-:Y:S02]  /*0a40*/  SHF.R.U32.HI R2, RZ, 0x8, R2 ;  /* 0x00000008ff027819 */ /* 0x000fe40000011602 */
[----:B------:R-:W-:Y:S02]  /*0a50*/  LOP3.LUT R3, R0, 0x80, RZ, 0x3c, !PT ;  /* 0x0000008000037812 */ /* 0x000fe400078e3cff */
[----:B0-----:R-:W-:-:S03]  /*0a60*/  LOP3.LUT R7, R2, 0x80, RZ, 0x3c, !PT ;  /* 0x0000008002077812 */ /* 0x001fc600078e3cff */
[----:B------:R-:W-:Y:S04]  /*0a70*/  STG.E.U8 desc[UR6][R4.64], R3 ;  /* 0x0000000304007986 */ /* 0x000fe8000c101106 */
[----:B------:R-:W-:Y:S01]  /*0a80*/  STG.E.U8 desc[UR6][R4.64+0x1], R7 ;  /* 0x0000010704007986 */ /* 0x000fe2000c101106 */
[----:B------:R-:W-:Y:S05]  /*0a90*/  EXIT ;  /* 0x000000000000794d */ /* 0x000fea0003800000 */
.L_x_8:
[----:B------:R-:W-:-:S00]  /*0aa0*/  BRA `(.L_x_8) ;  /* 0xfffffffc00fc7947 */ /* 0x000fc0000383ffff */
[----:B------:R-:W-:-:S00]  /*0ab0*/  NOP ;  /* 0x0000000000007918 */ /* 0x000fc00000000000 */
        /* <DEDUP_REMOVED lines=12> */
.L_x_9:


//--------------------- .nv.shared.reserved.0     --------------------------
	.section	.nv.shared.reserved.0,"aw",@nobits
	.weak		__nv_reservedSMEM_offset_0_alias
	.size		__nv_reservedSMEM_offset_0_alias, 0, 64
	.other		__nv_reservedSMEM_offset_0_alias,@"STO_CUDA_RESERVED_SHARED STV_DEFAULT"
__nv_reservedSMEM_offset_0_alias:
	.zero		0
	.zero		64


//--------------------- .nv.constant0.convert_2x2_bgrx_area_to_yuv420_nv12 --------------------------
	.section	.nv.constant0.convert_2x2_bgrx_area_to_yuv420_nv12,"a",@progbits
	.sectionflags	@""
	.align	4
.nv.constant0.convert_2x2_bgrx_area_to_yuv420_nv12:
	.zero		924


//--------------------- SYMBOLS --------------------------

	.type		.nv.reservedSmem.offset0,@object
	.size		.nv.reservedSmem.offset0,0x4
